	.headerflags	@"EF_CUDA_TEXMODE_UNIFIED EF_CUDA_64BIT_ADDRESS EF_CUDA_ACCELERATORS EF_CUDA_SM90 EF_CUDA_VIRTUAL_SM(EF_CUDA_SM90)"
	.elftype	@"ET_EXEC"


//--------------------- .nv.info                  --------------------------
	.section	.nv.info,"",@"SHT_CUDA_INFO"
	.align	4


	//----- nvinfo : EIATTR_REGCOUNT
	.align		4
        /*0000*/ 	.byte	0x04, 0x2f
        /*0002*/ 	.short	(.L_1 - .L_0)
	.align		4
.L_0:
        /*0004*/ 	.word	index@(triton_poi_fused_add_reflection_pad2d_6)
        /*0008*/ 	.word	0x00000012


	//----- nvinfo : EIATTR_MIN_STACK_SIZE
	.align		4
.L_1:
        /*000c*/ 	.byte	0x04, 0x12
        /*000e*/ 	.short	(.L_3 - .L_2)
	.align		4
.L_2:
        /*0010*/ 	.word	index@(triton_poi_fused_add_reflection_pad2d_6)
        /*0014*/ 	.word	0x00000000


	//----- nvinfo : EIATTR_FRAME_SIZE
	.align		4
.L_3:
        /*0018*/ 	.byte	0x04, 0x11
        /*001a*/ 	.short	(.L_5 - .L_4)
	.align		4
.L_4:
        /*001c*/ 	.word	index@(triton_poi_fused_add_reflection_pad2d_6)
        /*0020*/ 	.word	0x00000000


	//----- nvinfo : EIATTR_MIN_STACK_SIZE
	.align		4
.L_5:
        /*0024*/ 	.byte	0x04, 0x12
        /*0026*/ 	.short	(.L_7 - .L_6)
	.align		4
.L_6:
        /*0028*/ 	.word	index@(triton_poi_fused_add_reflection_pad2d_6)
        /*002c*/ 	.word	0x00000000
.L_7:


//--------------------- .nv.info.triton_poi_fused_add_reflection_pad2d_6 --------------------------
	.section	.nv.info.triton_poi_fused_add_reflection_pad2d_6,"",@"SHT_CUDA_INFO"
	.sectionflags	@""
	.align	4


	//----- nvinfo : EIATTR_CUDA_API_VERSION
	.align		4
        /*0000*/ 	.byte	0x04, 0x37
        /*0002*/ 	.short	(.L_9 - .L_8)
.L_8:
        /*0004*/ 	.word	0x0000007c


	//----- nvinfo : EIATTR_KPARAM_INFO
	.align		4
.L_9:
        /*0008*/ 	.byte	0x04, 0x17
        /*000a*/ 	.short	(.L_11 - .L_10)
.L_10:
        /*000c*/ 	.word	0x00000000
        /*0010*/ 	.short	0x0003
        /*0012*/ 	.short	0x0018
        /*0014*/ 	.byte	0x00, 0xf0, 0x11, 0x00


	//----- nvinfo : EIATTR_KPARAM_INFO
	.align		4
.L_11:
        /*0018*/ 	.byte	0x04, 0x17
        /*001a*/ 	.short	(.L_13 - .L_12)
.L_12:
        /*001c*/ 	.word	0x00000000
        /*0020*/ 	.short	0x0002
        /*0022*/ 	.short	0x0010
        /*0024*/ 	.byte	0x00, 0xf4, 0x21, 0x00


	//----- nvinfo : EIATTR_KPARAM_INFO
	.align		4
.L_13:
        /*0028*/ 	.byte	0x04, 0x17
        /*002a*/ 	.short	(.L_15 - .L_14)
.L_14:
        /*002c*/ 	.word	0x00000000
        /*0030*/ 	.short	0x0001
        /*0032*/ 	.short	0x0008
        /*0034*/ 	.byte	0x00, 0xf4, 0x21, 0x00


	//----- nvinfo : EIATTR_KPARAM_INFO
	.align		4
.L_15:
        /*0038*/ 	.byte	0x04, 0x17
        /*003a*/ 	.short	(.L_17 - .L_16)
.L_16:
        /*003c*/ 	.word	0x00000000
        /*0040*/ 	.short	0x0000
        /*0042*/ 	.short	0x0000
        /*0044*/ 	.byte	0x00, 0xf4, 0x21, 0x00


	//----- nvinfo : EIATTR_SPARSE_MMA_MASK
	.align		4
.L_17:
        /*0048*/ 	.byte	0x03, 0x50
        /*004a*/ 	.short	0x0000


	//----- nvinfo : EIATTR_MAXREG_COUNT
	.align		4
        /*004c*/ 	.byte	0x03, 0x1b
        /*004e*/ 	.short	0x00ff


	//----- nvinfo : EIATTR_EXIT_INSTR_OFFSETS
	.align		4
        /*0050*/ 	.byte	0x04, 0x1c
        /*0052*/ 	.short	(.L_19 - .L_18)


	//   ....[0]....
.L_18:
        /*0054*/ 	.word	0x000003a0


	//   ....[1]....
        /*0058*/ 	.word	0x000003c0


	//----- nvinfo : EIATTR_REQNTID
	.align		4
.L_19:
        /*005c*/ 	.byte	0x04, 0x10
        /*005e*/ 	.short	(.L_21 - .L_20)
.L_20:
        /*0060*/ 	.word	0x00000080
        /*0064*/ 	.word	0x00000001
        /*0068*/ 	.word	0x00000001


	//----- nvinfo : EIATTR_CBANK_PARAM_SIZE
	.align		4
.L_21:
        /*006c*/ 	.byte	0x03, 0x19
        /*006e*/ 	.short	0x001c


	//----- nvinfo : EIATTR_PARAM_CBANK
	.align		4
        /*0070*/ 	.byte	0x04, 0x0a
        /*0072*/ 	.short	(.L_23 - .L_22)
	.align		4
.L_22:
        /*0074*/ 	.word	index@(.nv.constant0.triton_poi_fused_add_reflection_pad2d_6)
        /*0078*/ 	.short	0x0210
        /*007a*/ 	.short	0x001c


	//----- nvinfo : EIATTR_SW_WAR
	.align		4
.L_23:
        /*007c*/ 	.byte	0x04, 0x36
        /*007e*/ 	.short	(.L_25 - .L_24)
.L_24:
        /*0080*/ 	.word	0x00000008
.L_25:


//--------------------- .nv.callgraph             --------------------------
	.section	.nv.callgraph,"",@"SHT_CUDA_CALLGRAPH"
	.align	4
	.sectionentsize	8
	.align		4
        /*0000*/ 	.word	0x00000000
	.align		4
        /*0004*/ 	.word	0xffffffff
	.align		4
        /*0008*/ 	.word	0x00000000
	.align		4
        /*000c*/ 	.word	0xfffffffe
	.align		4
        /*0010*/ 	.word	0x00000000
	.align		4
        /*0014*/ 	.word	0xfffffffd
	.align		4
        /*0018*/ 	.word	0x00000000
	.align		4
        /*001c*/ 	.word	0xfffffffc


//--------------------- .text.triton_poi_fused_add_reflection_pad2d_6 --------------------------
	.section	.text.triton_poi_fused_add_reflection_pad2d_6,"ax",@progbits
	.align	128
        .global         triton_poi_fused_add_reflection_pad2d_6
        .type           triton_poi_fused_add_reflection_pad2d_6,@function
        .size           triton_poi_fused_add_reflection_pad2d_6,(.L_x_1 - triton_poi_fused_add_reflection_pad2d_6)
        .other          triton_poi_fused_add_reflection_pad2d_6,@"STO_CUDA_ENTRY STV_DEFAULT"
triton_poi_fused_add_reflection_pad2d_6:
.text.triton_poi_fused_add_reflection_pad2d_6:
[----:B------:R-:W0:Y:S02]  /*0000*/  LDC R1, c[0x0][0x28] ;  /* 0x00000a00ff017b82 */ /* 0x000e240000000800 */
[----:B------:R-:W1:Y:S01]  /*0010*/  S2R R0, SR_TID.X ;  /* 0x0000000000007919 */ /* 0x000e620000002100 */
[----:B------:R-:W-:Y:S02]  /*0020*/  CS2R R12, SRZ ;  /* 0x00000000000c7805 */ /* 0x000fe4000001ff00 */
[----:B------:R-:W-:Y:S01]  /*0030*/  CS2R R14, SRZ ;  /* 0x00000000000e7805 */ /* 0x000fe2000001ff00 */
[----:B------:R-:W-:Y:S01]  /*0040*/  ULDC.64 UR4, c[0x0][0x208] ;  /* 0x0000820000047ab9 */ /* 0x000fe20000000a00 */
[----:B------:R-:W2:Y:S01]  /*0050*/  S2R R3, SR_CTAID.X ;  /* 0x0000000000037919 */ /* 0x000ea20000002500 */
[----:B-1----:R-:W-:-:S05]  /*0060*/  IMAD.SHL.U32 R0, R0, 0x2, RZ ;  /* 0x0000000200007824 */ /* 0x002fca00078e00ff */
[----:B------:R-:W-:-:S05]  /*0070*/  LOP3.LUT R0, R0, 0xfe, RZ, 0xc0, !PT ;  /* 0x000000fe00007812 */ /* 0x000fca00078ec0ff */
[----:B--2---:R-:W-:-:S04]  /*0080*/  IMAD R0, R3, 0x100, R0 ;  /* 0x0000010003007824 */ /* 0x004fc800078e0200 */
[C---:B------:R-:W-:Y:S01]  /*0090*/  IMAD.HI R3, R0.reuse, 0x2aaaaaab, RZ ;  /* 0x2aaaaaab00037827 */ /* 0x040fe200078e02ff */
[----:B------:R-:W-:Y:S02]  /*00a0*/  IADD3 R2, R0, 0x1, RZ ;  /* 0x0000000100027810 */ /* 0x000fe40007ffe0ff */
[----:B------:R-:W-:Y:S02]  /*00b0*/  ISETP.GE.AND P0, PT, R0, 0x2400, PT ;  /* 0x000024000000780c */ /* 0x000fe40003f06270 */
[----:B------:R-:W-:Y:S01]  /*00c0*/  LEA.HI R4, R3, R3, RZ, 0x1 ;  /* 0x0000000303047211 */ /* 0x000fe200078f08ff */
[----:B------:R-:W-:-:S04]  /*00d0*/  IMAD.HI R3, R2, 0x2aaaaaab, RZ ;  /* 0x2aaaaaab02037827 */ /* 0x000fc800078e02ff */
[----:B------:R-:W-:Y:S01]  /*00e0*/  IMAD.HI R5, R4, 0x2aaaaaab, RZ ;  /* 0x2aaaaaab04057827 */ /* 0x000fe200078e02ff */
[----:B------:R-:W-:-:S03]  /*00f0*/  LEA.HI R3, R3, R3, RZ, 0x1 ;  /* 0x0000000303037211 */ /* 0x000fc600078f08ff */
[----:B------:R-:W-:Y:S01]  /*0100*/  IMAD R6, R4, 0x6, RZ ;  /* 0x0000000604067824 */ /* 0x000fe200078e02ff */
[----:B------:R-:W-:Y:S01]  /*0110*/  LEA.HI R5, R5, R5, RZ, 0x1 ;  /* 0x0000000505057211 */ /* 0x000fe200078f08ff */
[----:B------:R-:W-:-:S03]  /*0120*/  IMAD R3, R3, 0x6, RZ ;  /* 0x0000000603037824 */ /* 0x000fc600078e02ff */
[----:B------:R-:W-:Y:S01]  /*0130*/  LOP3.LUT R7, RZ, R6, RZ, 0x33, !PT ;  /* 0x00000006ff077212 */ /* 0x000fe200078e33ff */
[----:B------:R-:W-:Y:S01]  /*0140*/  IMAD R5, R5, 0x6, RZ ;  /* 0x0000000605057824 */ /* 0x000fe200078e02ff */
[----:B------:R-:W-:-:S03]  /*0150*/  LOP3.LUT R3, RZ, R3, RZ, 0x33, !PT ;  /* 0x00000003ff037212 */ /* 0x000fc600078e33ff */
[----:B------:R-:W-:Y:S01]  /*0160*/  IMAD.IADD R6, R0, 0x1, R7 ;  /* 0x0000000100067824 */ /* 0x000fe200078e0207 */
[----:B------:R-:W-:Y:S02]  /*0170*/  LOP3.LUT R5, RZ, R5, RZ, 0x33, !PT ;  /* 0x00000005ff057212 */ /* 0x000fe400078e33ff */
[----:B------:R-:W-:Y:S02]  /*0180*/  IADD3 R3, R2, R3, RZ ;  /* 0x0000000302037210 */ /* 0x000fe40007ffe0ff */
[----:B------:R-:W-:Y:S01]  /*0190*/  IABS R9, R6 ;  /* 0x0000000600097213 */ /* 0x000fe20000000000 */
[----:B------:R-:W-:Y:S01]  /*01a0*/  IMAD.IADD R7, R4, 0x1, R5 ;  /* 0x0000000104077824 */ /* 0x000fe200078e0205 */
[----:B------:R-:W-:Y:S01]  /*01b0*/  IABS R8, R3 ;  /* 0x0000000300087213 */ /* 0x000fe20000000000 */
[----:B------:R-:W-:Y:S01]  /*01c0*/  IMAD.HI R6, R0, 0x38e38e39, RZ ;  /* 0x38e38e3900067827 */ /* 0x000fe200078e02ff */
[----:B------:R-:W1:Y:S01]  /*01d0*/  LDC.64 R4, c[0x0][0x210] ;  /* 0x00008400ff047b82 */ /* 0x000e620000000a00 */
[----:B------:R-:W-:-:S02]  /*01e0*/  IADD3 R9, R9, -0x3, RZ ;  /* 0xfffffffd09097810 */ /* 0x000fc40007ffe0ff */
[----:B------:R-:W-:Y:S01]  /*01f0*/  IABS R10, R7 ;  /* 0x00000007000a7213 */ /* 0x000fe20000000000 */
[----:B------:R-:W-:Y:S01]  /*0200*/  VIADD R8, R8, 0xfffffffd ;  /* 0xfffffffd08087836 */ /* 0x000fe20000000000 */
[----:B------:R-:W-:Y:S02]  /*0210*/  SHF.R.U32.HI R7, RZ, 0x1f, R6 ;  /* 0x0000001fff077819 */ /* 0x000fe40000011606 */
[----:B------:R-:W-:Y:S01]  /*0220*/  IABS R9, R9 ;  /* 0x0000000900097213 */ /* 0x000fe20000000000 */
[----:B------:R-:W2:Y:S01]  /*0230*/  LDC.64 R2, c[0x0][0x218] ;  /* 0x00008600ff027b82 */ /* 0x000ea20000000a00 */
[----:B------:R-:W-:Y:S02]  /*0240*/  LEA.HI R7, R6, R7, RZ, 0x1d ;  /* 0x0000000706077211 */ /* 0x000fe400078fe8ff */
[----:B------:R-:W-:Y:S02]  /*0250*/  IADD3 R6, R10, -0x3, RZ ;  /* 0xfffffffd0a067810 */ /* 0x000fe40007ffe0ff */
[----:B------:R-:W-:Y:S01]  /*0260*/  IABS R10, R8 ;  /* 0x00000008000a7213 */ /* 0x000fe20000000000 */
[----:B------:R-:W-:Y:S01]  /*0270*/  IMAD.MOV.U32 R8, RZ, RZ, R9 ;  /* 0x000000ffff087224 */ /* 0x000fe200078e0009 */
[----:B------:R-:W-:-:S02]  /*0280*/  LEA R7, R7, 0xf, 0x4 ;  /* 0x0000000f07077811 */ /* 0x000fc400078e20ff */
[----:B------:R-:W-:Y:S02]  /*0290*/  IABS R11, R6 ;  /* 0x00000006000b7213 */ /* 0x000fe40000000000 */
[----:B------:R-:W-:Y:S01]  /*02a0*/  IADD3 R6, R7, -R8, RZ ;  /* 0x8000000807067210 */ /* 0x000fe20007ffe0ff */
[----:B------:R-:W-:-:S04]  /*02b0*/  IMAD.IADD R7, R7, 0x1, -R10 ;  /* 0x0000000107077824 */ /* 0x000fc800078e0a0a */
[C---:B------:R-:W-:Y:S02]  /*02c0*/  IMAD R9, R11.reuse, -0x4, R6 ;  /* 0xfffffffc0b097824 */ /* 0x040fe400078e0206 */
[----:B------:R-:W-:Y:S02]  /*02d0*/  IMAD R11, R11, -0x4, R7 ;  /* 0xfffffffc0b0b7824 */ /* 0x000fe400078e0207 */
[----:B-1----:R-:W-:-:S04]  /*02e0*/  IMAD.WIDE R6, R9, 0x4, R4 ;  /* 0x0000000409067825 */ /* 0x002fc800078e0204 */
[----:B--2---:R-:W-:Y:S01]  /*02f0*/  IMAD.WIDE R8, R9, 0x4, R2 ;  /* 0x0000000409087825 */ /* 0x004fe200078e0202 */
[----:B------:R-:W2:Y:S03]  /*0300*/  @!P0 LDG.E.EL R12, desc[UR4][R6.64] ;  /* 0x00000004060c8981 */ /* 0x000ea6000c2e1900 */
[C---:B------:R-:W-:Y:S01]  /*0310*/  IMAD.WIDE R4, R11.reuse, 0x4, R4 ;  /* 0x000000040b047825 */ /* 0x040fe200078e0204 */
[----:B------:R-:W2:Y:S03]  /*0320*/  @!P0 LDG.E.EL R15, desc[UR4][R8.64] ;  /* 0x00000004080f8981 */ /* 0x000ea6000c2e1900 */
[----:B------:R-:W-:Y:S01]  /*0330*/  IMAD.WIDE R2, R11, 0x4, R2 ;  /* 0x000000040b027825 */ /* 0x000fe200078e0202 */
[----:B------:R-:W3:Y:S01]  /*0340*/  @!P0 LDG.E.EL R13, desc[UR4][R4.64] ;  /* 0x00000004040d8981 */ /* 0x000ee2000c2e1900 */
[----:B------:R-:W1:Y:S03]  /*0350*/  LDC.64 R10, c[0x0][0x220] ;  /* 0x00008800ff0a7b82 */ /* 0x000e660000000a00 */
[----:B------:R-:W3:Y:S01]  /*0360*/  @!P0 LDG.E.EL R14, desc[UR4][R2.64] ;  /* 0x00000004020e8981 */ /* 0x000ee2000c2e1900 */
[----:B-1----:R-:W-:-:S04]  /*0370*/  IMAD.WIDE R10, R0, 0x4, R10 ;  /* 0x00000004000a7825 */ /* 0x002fc800078e020a */
[----:B--2---:R-:W-:Y:S01]  /*0380*/  FADD R12, R15, R12 ;  /* 0x0000000c0f0c7221 */ /* 0x004fe20000000000 */
[----:B---3--:R-:W-:Y:S01]  /*0390*/  FADD R13, R14, R13 ;  /* 0x0000000d0e0d7221 */ /* 0x008fe20000000000 */
[----:B------:R-:W-:Y:S06]  /*03a0*/  @P0 EXIT ;  /* 0x000000000000094d */ /* 0x000fec0003800000 */
[----:B------:R-:W-:Y:S01]  /*03b0*/  STG.E.64 desc[UR4][R10.64], R12 ;  /* 0x0000000c0a007986 */ /* 0x000fe2000c101b04 */
[----:B------:R-:W-:Y:S05]  /*03c0*/  EXIT ;  /* 0x000000000000794d */ /* 0x000fea0003800000 */
.L_x_0:
[----:B------:R-:W-:-:S00]  /*03d0*/  BRA `(.L_x_0) ;  /* 0xfffffffc00fc7947 */ /* 0x000fc0000383ffff */
[----:B------:R-:W-:-:S00]  /*03e0*/  NOP ;  /* 0x0000000000007918 */ /* 0x000fc00000000000 */
        /* <DEDUP_REMOVED lines=9> */
.L_x_1:


//--------------------- .nv.constant0.triton_poi_fused_add_reflection_pad2d_6 --------------------------
	.section	.nv.constant0.triton_poi_fused_add_reflection_pad2d_6,"a",@progbits
	.sectionflags	@""
	.align	4
.nv.constant0.triton_poi_fused_add_reflection_pad2d_6:
	.zero		556
